//
// Generated by NVIDIA NVVM Compiler
//
// Compiler Build ID: CL-36424714
// Cuda compilation tools, release 13.0, V13.0.88
// Based on NVVM 20.0.0
//

.version 9.0
.target sm_100
.address_size 64


.entry _Z7collatzllPi(
	.param .u64 _Z7collatzllPi_param_0,
	.param .u64 _Z7collatzllPi_param_1,
	.param .u64 .ptr .align 1 _Z7collatzllPi_param_2
)
{
	.reg .pred 	%p<5>;
	.reg .b32 	%r<6>;
	.reg .b64 	%rd<8>;

	ld.param.u64 	%rd2, [_Z7collatzllPi_param_0];
	ld.param.u64 	%rd3, [_Z7collatzllPi_param_1];
	ld.param.u64 	%rd4, [_Z7collatzllPi_param_2];
	cvta.to.global.u64 	%rd1, %rd4;
	mov.u32 	%r1, %tid.x;
	cvt.u64.u32 	%rd5, %r1;
	mov.u32 	%r2, %ctaid.x;
	mov.u32 	%r3, %ntid.x;
	mul.wide.u32 	%rd6, %r2, %r3;
	add.s64 	%rd7, %rd6, %rd5;
	setp.lt.s64 	%p1, %rd7, %rd2;
	setp.ge.s64 	%p2, %rd7, %rd3;
	or.pred  	%p3, %p1, %p2;
	@%p3 bra 	$L__BB0_3;
	ld.global.u32 	%r4, [%rd1];
	setp.gt.s32 	%p4, %r4, 0;
	@%p4 bra 	$L__BB0_3;
	atom.global.max.s32 	%r5, [%rd1], 1;
$L__BB0_3:
	ret;

}


// ===== COMPILED SASS (sm_100) =====

	.target	sm_100

	.elftype	@"ET_EXEC"


//--------------------- .note.nv.tkinfo           --------------------------
	.section	.note.nv.tkinfo,"",@"SHT_NOTE"
	.sectionflags	@"SHF_NOTE_NV_TKINFO"
	.tkinfo
        /*0018*/ 	.word	0x00000002
        /*0030*/ 	.string	""
        /*0030*/ 	.string	"ptxas"
        /*0030*/ 	.string	"Cuda compilation tools, release 13.0, V13.0.88"
        /*0030*/ 	.string	"Build cuda_13.0.r13.0/compiler.36424714_0"
        /*0030*/ 	.string	"-arch sm_100 -m 64 "



//--------------------- .note.nv.cuinfo           --------------------------
	.section	.note.nv.cuinfo,"",@"SHT_NOTE"
	.sectionflags	@"SHF_NOTE_NV_CUINFO"
        /*0018*/ 	.short	0x0002
        /*001a*/ 	.short	0x0064
        /*001c*/ 	.short	0x0082
	.zero		2


//--------------------- .nv.info                  --------------------------
	.section	.nv.info,"",@"SHT_CUDA_INFO"
	.align	4


	//----- nvinfo : EIATTR_REGCOUNT
	.align		4
        /*0000*/ 	.byte	0x04, 0x2f
        /*0002*/ 	.short	(.L_1 - .L_0)
	.align		4
.L_0:
        /*0004*/ 	.word	index@(_Z7collatzllPi)
        /*0008*/ 	.word	0x00000008


	//----- nvinfo : EIATTR_FRAME_SIZE
	.align		4
.L_1:
        /*000c*/ 	.byte	0x04, 0x11
        /*000e*/ 	.short	(.L_3 - .L_2)
	.align		4
.L_2:
        /*0010*/ 	.word	index@(_Z7collatzllPi)
        /*0014*/ 	.word	0x00000000


	//----- nvinfo : EIATTR_MIN_STACK_SIZE
	.align		4
.L_3:
        /*0018*/ 	.byte	0x04, 0x12
        /*001a*/ 	.short	(.L_5 - .L_4)
	.align		4
.L_4:
        /*001c*/ 	.word	index@(_Z7collatzllPi)
        /*0020*/ 	.word	0x00000000
.L_5:


//--------------------- .nv.compat                --------------------------
	.section	.nv.compat,"",@"SHT_CUDA_COMPAT_INFO"
	.align	4
        /*0000*/ 	.byte	0x02, 0x09, 0x00, 0x00, 0x02, 0x02, 0x01, 0x00, 0x02, 0x05, 0x05, 0x00, 0x03, 0x07, 0x01, 0x01
        /*0010*/ 	.byte	0x02, 0x03, 0x00, 0x00, 0x02, 0x06, 0x01, 0x00, 0x04, 0x0b, 0x08, 0x00, 0x09, 0x00, 0x00, 0x00
        /*0020*/ 	.byte	0x00, 0x00, 0x00, 0x00


//--------------------- .nv.info._Z7collatzllPi   --------------------------
	.section	.nv.info._Z7collatzllPi,"",@"SHT_CUDA_INFO"
	.sectionflags	@""
	.align	4


	//----- nvinfo : EIATTR_CUDA_API_VERSION
	.align		4
        /*0000*/ 	.byte	0x04, 0x37
        /*0002*/ 	.short	(.L_7 - .L_6)
.L_6:
        /*0004*/ 	.word	0x00000082


	//----- nvinfo : EIATTR_KPARAM_INFO
	.align		4
.L_7:
        /*0008*/ 	.byte	0x04, 0x17
        /*000a*/ 	.short	(.L_9 - .L_8)
.L_8:
        /*000c*/ 	.word	0x00000000
        /*0010*/ 	.short	0x0002
        /*0012*/ 	.short	0x0010
        /*0014*/ 	.byte	0x00, 0xf5, 0x21, 0x00


	//----- nvinfo : EIATTR_KPARAM_INFO
	.align		4
.L_9:
        /*0018*/ 	.byte	0x04, 0x17
        /*001a*/ 	.short	(.L_11 - .L_10)
.L_10:
        /*001c*/ 	.word	0x00000000
        /*0020*/ 	.short	0x0001
        /*0022*/ 	.short	0x0008
        /*0024*/ 	.byte	0x00, 0xf0, 0x21, 0x00


	//----- nvinfo : EIATTR_KPARAM_INFO
	.align		4
.L_11:
        /*0028*/ 	.byte	0x04, 0x17
        /*002a*/ 	.short	(.L_13 - .L_12)
.L_12:
        /*002c*/ 	.word	0x00000000
        /*0030*/ 	.short	0x0000
        /*0032*/ 	.short	0x0000
        /*0034*/ 	.byte	0x00, 0xf0, 0x21, 0x00


	//----- nvinfo : EIATTR_SPARSE_MMA_MASK
	.align		4
.L_13:
        /*0038*/ 	.byte	0x03, 0x50
        /*003a*/ 	.short	0x0000


	//----- nvinfo : EIATTR_MAXREG_COUNT
	.align		4
        /*003c*/ 	.byte	0x03, 0x1b
        /*003e*/ 	.short	0x00ff


	//----- nvinfo : EIATTR_MERCURY_ISA_VERSION
	.align		4
        /*0040*/ 	.byte	0x03, 0x5f
        /*0042*/ 	.short	0x0101


	//----- nvinfo : EIATTR_INT_WARP_WIDE_INSTR_OFFSETS
	.align		4
        /*0044*/ 	.byte	0x04, 0x31
        /*0046*/ 	.short	(.L_15 - .L_14)


	//   ....[0]....
.L_14:
        /*0048*/ 	.word	0x00000130


	//   ....[1]....
        /*004c*/ 	.word	0x00000150


	//----- nvinfo : EIATTR_VRC_CTA_INIT_COUNT
	.align		4
.L_15:
        /*0050*/ 	.byte	0x02, 0x4a
	.zero		1
	.zero		1


	//----- nvinfo : EIATTR_EXIT_INSTR_OFFSETS
	.align		4
        /*0054*/ 	.byte	0x04, 0x1c
        /*0056*/ 	.short	(.L_17 - .L_16)


	//   ....[0]....
.L_16:
        /*0058*/ 	.word	0x000000b0


	//   ....[1]....
        /*005c*/ 	.word	0x00000100


	//   ....[2]....
        /*0060*/ 	.word	0x00000190


	//----- nvinfo : EIATTR_CBANK_PARAM_SIZE
	.align		4
.L_17:
        /*0064*/ 	.byte	0x03, 0x19
        /*0066*/ 	.short	0x0018


	//----- nvinfo : EIATTR_PARAM_CBANK
	.align		4
        /*0068*/ 	.byte	0x04, 0x0a
        /*006a*/ 	.short	(.L_19 - .L_18)
	.align		4
.L_18:
        /*006c*/ 	.word	index@(.nv.constant0._Z7collatzllPi)
        /*0070*/ 	.short	0x0380
        /*0072*/ 	.short	0x0018


	//----- nvinfo : EIATTR_SW_WAR
	.align		4
.L_19:
        /*0074*/ 	.byte	0x04, 0x36
        /*0076*/ 	.short	(.L_21 - .L_20)
.L_20:
        /*0078*/ 	.word	0x00000008
.L_21:


//--------------------- .nv.callgraph             --------------------------
	.section	.nv.callgraph,"",@"SHT_CUDA_CALLGRAPH"
	.align	4
	.sectionentsize	8
	.align		4
        /*0000*/ 	.word	0x00000000
	.align		4
        /*0004*/ 	.word	0xffffffff
	.align		4
        /*0008*/ 	.word	0x00000000
	.align		4
        /*000c*/ 	.word	0xfffffffe
	.align		4
        /*0010*/ 	.word	0x00000000
	.align		4
        /*0014*/ 	.word	0xfffffffd
	.align		4
        /*0018*/ 	.word	0x00000000
	.align		4
        /*001c*/ 	.word	0xfffffffc


//--------------------- .text._Z7collatzllPi      --------------------------
	.section	.text._Z7collatzllPi,"ax",@progbits
	.align	128
.text._Z7collatzllPi:
        .type           _Z7collatzllPi,@function
        .size           _Z7collatzllPi,(.L_x_1 - _Z7collatzllPi)
        .other          _Z7collatzllPi,@"STO_CUDA_ENTRY STV_DEFAULT"
_Z7collatzllPi:
[----:B------:R-:W-:Y:S01]  /*0000*/  LDC R1, c[0x0][0x37c] ;  /* 0x0000df00ff017b82 */ /* 0x000fe20000000800 */
[----:B------:R-:W0:Y:S07]  /*0010*/  S2R R2, SR_TID.X ;  /* 0x0000000000027919 */ /* 0x000e2e0000002100 */
[----:B------:R-:W0:Y:S01]  /*0020*/  S2UR UR4, SR_CTAID.X ;  /* 0x00000000000479c3 */ /* 0x000e220000002500 */
[----:B------:R-:W1:Y:S01]  /*0030*/  LDCU.128 UR8, c[0x0][0x380] ;  /* 0x00007000ff0877ac */ /* 0x000e620008000c00 */
[----:B------:R-:W-:-:S06]  /*0040*/  IMAD.MOV.U32 R3, RZ, RZ, RZ ;  /* 0x000000ffff037224 */ /* 0x000fcc00078e00ff */
[----:B------:R-:W0:Y:S02]  /*0050*/  LDC R5, c[0x0][0x360] ;  /* 0x0000d800ff057b82 */ /* 0x000e240000000800 */
[----:B0-----:R-:W-:-:S03]  /*0060*/  IMAD.WIDE.U32 R2, R5, UR4, R2 ;  /* 0x0000000405027c25 */ /* 0x001fc6000f8e0002 */
[C---:B-1----:R-:W-:Y:S02]  /*0070*/  ISETP.GE.U32.AND P1, PT, R2.reuse, UR10, PT ;  /* 0x0000000a02007c0c */ /* 0x042fe4000bf26070 */
[----:B------:R-:W-:Y:S02]  /*0080*/  ISETP.LT.U32.AND P0, PT, R2, UR8, PT ;  /* 0x0000000802007c0c */ /* 0x000fe4000bf01070 */
[----:B------:R-:W-:-:S04]  /*0090*/  ISETP.GE.AND.EX P1, PT, R3, UR11, PT, P1 ;  /* 0x0000000b03007c0c */ /* 0x000fc8000bf26310 */
[----:B------:R-:W-:-:S13]  /*00a0*/  ISETP.LT.OR.EX P0, PT, R3, UR9, P1, P0 ;  /* 0x0000000903007c0c */ /* 0x000fda0008f01700 */
[----:B------:R-:W-:Y:S05]  /*00b0*/  @P0 EXIT ;  /* 0x000000000000094d */ /* 0x000fea0003800000 */
[----:B------:R-:W0:Y:S01]  /*00c0*/  LDC.64 R2, c[0x0][0x390] ;  /* 0x0000e400ff027b82 */ /* 0x000e220000000a00 */
[----:B------:R-:W0:Y:S02]  /*00d0*/  LDCU.64 UR6, c[0x0][0x358] ;  /* 0x00006b00ff0677ac */ /* 0x000e240008000a00 */
[----:B0-----:R-:W2:Y:S02]  /*00e0*/  LDG.E R0, desc[UR6][R2.64] ;  /* 0x0000000602007981 */ /* 0x001ea4000c1e1900 */
[----:B--2---:R-:W-:-:S13]  /*00f0*/  ISETP.GT.AND P0, PT, R0, RZ, PT ;  /* 0x000000ff0000720c */ /* 0x004fda0003f04270 */
[----:B------:R-:W-:Y:S05]  /*0100*/  @P0 EXIT ;  /* 0x000000000000094d */ /* 0x000fea0003800000 */
[----:B------:R-:W0:Y:S01]  /*0110*/  S2R R0, SR_LANEID ;  /* 0x0000000000007919 */ /* 0x000e220000000000 */
[----:B------:R-:W-:Y:S01]  /*0120*/  IMAD.MOV.U32 R4, RZ, RZ, 0x1 ;  /* 0x00000001ff047424 */ /* 0x000fe200078e00ff */
[----:B------:R-:W-:Y:S02]  /*0130*/  VOTEU.ANY UR4, UPT, PT ;  /* 0x0000000000047886 */ /* 0x000fe400038e0100 */
[----:B------:R-:W-:Y:S02]  /*0140*/  UFLO.U32 UR4, UR4 ;  /* 0x00000004000472bd */ /* 0x000fe400080e0000 */
[----:B------:R-:W-:-:S13]  /*0150*/  CREDUX.MAX.S32 UR5, R4 ;  /* 0x00000000040572cc */ /* 0x000fda0000000200 */
[----:B------:R-:W-:Y:S01]  /*0160*/  IMAD.U32 R5, RZ, RZ, UR5 ;  /* 0x00000005ff057e24 */ /* 0x000fe2000f8e00ff */
[----:B0-----:R-:W-:-:S13]  /*0170*/  ISETP.EQ.U32.AND P0, PT, R0, UR4, PT ;  /* 0x0000000400007c0c */ /* 0x001fda000bf02070 */
[----:B------:R-:W-:Y:S01]  /*0180*/  @P0 REDG.E.MAX.S32.STRONG.GPU desc[UR6][R2.64], R5 ;  /* 0x000000050200098e */ /* 0x000fe2000d12e306 */
[----:B------:R-:W-:Y:S05]  /*0190*/  EXIT ;  /* 0x000000000000794d */ /* 0x000fea0003800000 */
.L_x_0:
[----:B------:R-:W-:-:S00]  /*01a0*/  BRA `(.L_x_0) ;  /* 0xfffffffc00fc7947 */ /* 0x000fc0000383ffff */
[----:B------:R-:W-:-:S00]  /*01b0*/  NOP ;  /* 0x0000000000007918 */ /* 0x000fc00000000000 */
        /* <DEDUP_REMOVED lines=12> */
.L_x_1:


//--------------------- .nv.shared.reserved.0     --------------------------
	.section	.nv.shared.reserved.0,"aw",@nobits
	.weak		__nv_reservedSMEM_offset_0_alias
	.size		__nv_reservedSMEM_offset_0_alias, 0, 64
	.other		__nv_reservedSMEM_offset_0_alias,@"STO_CUDA_RESERVED_SHARED STV_DEFAULT"
__nv_reservedSMEM_offset_0_alias:
	.zero		0
	.zero		64


//--------------------- .nv.constant0._Z7collatzllPi --------------------------
	.section	.nv.constant0._Z7collatzllPi,"a",@progbits
	.sectionflags	@""
	.align	4
.nv.constant0._Z7collatzllPi:
	.zero		920


//--------------------- SYMBOLS --------------------------

	.type		.nv.reservedSmem.offset0,@object
	.size		.nv.reservedSmem.offset0,0x4
